	.headerflags	@"EF_CUDA_TEXMODE_UNIFIED EF_CUDA_64BIT_ADDRESS EF_CUDA_ACCELERATORS EF_CUDA_SM90 EF_CUDA_VIRTUAL_SM(EF_CUDA_SM90)"
	.elftype	@"ET_EXEC"


//--------------------- .nv.info                  --------------------------
	.section	.nv.info,"",@"SHT_CUDA_INFO"
	.align	4


	//----- nvinfo : EIATTR_REGCOUNT
	.align		4
        /*0000*/ 	.byte	0x04, 0x2f
        /*0002*/ 	.short	(.L_1 - .L_0)
	.align		4
.L_0:
        /*0004*/ 	.word	index@(triton_poi_fused_convolution_div_max_pool2d_with_indices_relu_sub_30)
        /*0008*/ 	.word	0x0000000c


	//----- nvinfo : EIATTR_MIN_STACK_SIZE
	.align		4
.L_1:
        /*000c*/ 	.byte	0x04, 0x12
        /*000e*/ 	.short	(.L_3 - .L_2)
	.align		4
.L_2:
        /*0010*/ 	.word	index@(triton_poi_fused_convolution_div_max_pool2d_with_indices_relu_sub_30)
        /*0014*/ 	.word	0x00000000


	//----- nvinfo : EIATTR_FRAME_SIZE
	.align		4
.L_3:
        /*0018*/ 	.byte	0x04, 0x11
        /*001a*/ 	.short	(.L_5 - .L_4)
	.align		4
.L_4:
        /*001c*/ 	.word	index@(triton_poi_fused_convolution_div_max_pool2d_with_indices_relu_sub_30)
        /*0020*/ 	.word	0x00000000


	//----- nvinfo : EIATTR_MIN_STACK_SIZE
	.align		4
.L_5:
        /*0024*/ 	.byte	0x04, 0x12
        /*0026*/ 	.short	(.L_7 - .L_6)
	.align		4
.L_6:
        /*0028*/ 	.word	index@(triton_poi_fused_convolution_div_max_pool2d_with_indices_relu_sub_30)
        /*002c*/ 	.word	0x00000000
.L_7:


//--------------------- .nv.info.triton_poi_fused_convolution_div_max_pool2d_with_indices_relu_sub_30 --------------------------
	.section	.nv.info.triton_poi_fused_convolution_div_max_pool2d_with_indices_relu_sub_30,"",@"SHT_CUDA_INFO"
	.sectionflags	@""
	.align	4


	//----- nvinfo : EIATTR_CUDA_API_VERSION
	.align		4
        /*0000*/ 	.byte	0x04, 0x37
        /*0002*/ 	.short	(.L_9 - .L_8)
.L_8:
        /*0004*/ 	.word	0x0000007c


	//----- nvinfo : EIATTR_KPARAM_INFO
	.align		4
.L_9:
        /*0008*/ 	.byte	0x04, 0x17
        /*000a*/ 	.short	(.L_11 - .L_10)
.L_10:
        /*000c*/ 	.word	0x00000000
        /*0010*/ 	.short	0x0002
        /*0012*/ 	.short	0x0010
        /*0014*/ 	.byte	0x00, 0xf0, 0x11, 0x00


	//----- nvinfo : EIATTR_KPARAM_INFO
	.align		4
.L_11:
        /*0018*/ 	.byte	0x04, 0x17
        /*001a*/ 	.short	(.L_13 - .L_12)
.L_12:
        /*001c*/ 	.word	0x00000000
        /*0020*/ 	.short	0x0001
        /*0022*/ 	.short	0x0008
        /*0024*/ 	.byte	0x00, 0xf4, 0x21, 0x00


	//----- nvinfo : EIATTR_KPARAM_INFO
	.align		4
.L_13:
        /*0028*/ 	.byte	0x04, 0x17
        /*002a*/ 	.short	(.L_15 - .L_14)
.L_14:
        /*002c*/ 	.word	0x00000000
        /*0030*/ 	.short	0x0000
        /*0032*/ 	.short	0x0000
        /*0034*/ 	.byte	0x00, 0xf4, 0x21, 0x00


	//----- nvinfo : EIATTR_SPARSE_MMA_MASK
	.align		4
.L_15:
        /*0038*/ 	.byte	0x03, 0x50
        /*003a*/ 	.short	0x0000


	//----- nvinfo : EIATTR_MAXREG_COUNT
	.align		4
        /*003c*/ 	.byte	0x03, 0x1b
        /*003e*/ 	.short	0x00ff


	//----- nvinfo : EIATTR_EXIT_INSTR_OFFSETS
	.align		4
        /*0040*/ 	.byte	0x04, 0x1c
        /*0042*/ 	.short	(.L_17 - .L_16)


	//   ....[0]....
.L_16:
        /*0044*/ 	.word	0x00000190


	//----- nvinfo : EIATTR_REQNTID
	.align		4
.L_17:
        /*0048*/ 	.byte	0x04, 0x10
        /*004a*/ 	.short	(.L_19 - .L_18)
.L_18:
        /*004c*/ 	.word	0x00000100
        /*0050*/ 	.word	0x00000001
        /*0054*/ 	.word	0x00000001


	//----- nvinfo : EIATTR_CBANK_PARAM_SIZE
	.align		4
.L_19:
        /*0058*/ 	.byte	0x03, 0x19
        /*005a*/ 	.short	0x0014


	//----- nvinfo : EIATTR_PARAM_CBANK
	.align		4
        /*005c*/ 	.byte	0x04, 0x0a
        /*005e*/ 	.short	(.L_21 - .L_20)
	.align		4
.L_20:
        /*0060*/ 	.word	index@(.nv.constant0.triton_poi_fused_convolution_div_max_pool2d_with_indices_relu_sub_30)
        /*0064*/ 	.short	0x0210
        /*0066*/ 	.short	0x0014


	//----- nvinfo : EIATTR_SW_WAR
	.align		4
.L_21:
        /*0068*/ 	.byte	0x04, 0x36
        /*006a*/ 	.short	(.L_23 - .L_22)
.L_22:
        /*006c*/ 	.word	0x00000008
.L_23:


//--------------------- .nv.callgraph             --------------------------
	.section	.nv.callgraph,"",@"SHT_CUDA_CALLGRAPH"
	.align	4
	.sectionentsize	8
	.align		4
        /*0000*/ 	.word	0x00000000
	.align		4
        /*0004*/ 	.word	0xffffffff
	.align		4
        /*0008*/ 	.word	0x00000000
	.align		4
        /*000c*/ 	.word	0xfffffffe
	.align		4
        /*0010*/ 	.word	0x00000000
	.align		4
        /*0014*/ 	.word	0xfffffffd
	.align		4
        /*0018*/ 	.word	0x00000000
	.align		4
        /*001c*/ 	.word	0xfffffffc


//--------------------- .text.triton_poi_fused_convolution_div_max_pool2d_with_indices_relu_sub_30 --------------------------
	.section	.text.triton_poi_fused_convolution_div_max_pool2d_with_indices_relu_sub_30,"ax",@progbits
	.align	128
        .global         triton_poi_fused_convolution_div_max_pool2d_with_indices_relu_sub_30
        .type           triton_poi_fused_convolution_div_max_pool2d_with_indices_relu_sub_30,@function
        .size           triton_poi_fused_convolution_div_max_pool2d_with_indices_relu_sub_30,(.L_x_1 - triton_poi_fused_convolution_div_max_pool2d_with_indices_relu_sub_30)
        .other          triton_poi_fused_convolution_div_max_pool2d_with_indices_relu_sub_30,@"STO_CUDA_ENTRY STV_DEFAULT"
triton_poi_fused_convolution_div_max_pool2d_with_indices_relu_sub_30:
.text.triton_poi_fused_convolution_div_max_pool2d_with_indices_relu_sub_30:
[----:B------:R-:W-:Y:S01]  /*0000*/  LDC R1, c[0x0][0x28] ;  /* 0x00000a00ff017b82 */ /* 0x000fe20000000800 */
[----:B------:R-:W1:Y:S07]  /*0010*/  S2R R0, SR_TID.X ;  /* 0x0000000000007919 */ /* 0x000e6e0000002100 */
[----:B------:R-:W2:Y:S01]  /*0020*/  LDC.64 R4, c[0x0][0x218] ;  /* 0x00008600ff047b82 */ /* 0x000ea20000000a00 */
[----:B------:R-:W-:Y:S01]  /*0030*/  ULDC.64 UR4, c[0x0][0x208] ;  /* 0x0000820000047ab9 */ /* 0x000fe20000000a00 */
[----:B------:R-:W3:Y:S06]  /*0040*/  S2R R7, SR_CTAID.X ;  /* 0x0000000000077919 */ /* 0x000eec0000002500 */
[----:B------:R-:W4:Y:S01]  /*0050*/  LDC.64 R2, c[0x0][0x210] ;  /* 0x00008400ff027b82 */ /* 0x000f220000000a00 */
[----:B-1----:R-:W-:Y:S01]  /*0060*/  IMAD.SHL.U32 R0, R0, 0x2, RZ ;  /* 0x0000000200007824 */ /* 0x002fe200078e00ff */
[----:B---3--:R-:W-:-:S04]  /*0070*/  SHF.R.S32.HI R6, RZ, 0x16, R7 ;  /* 0x00000016ff067819 */ /* 0x008fc80000011407 */
[----:B------:R-:W-:-:S05]  /*0080*/  LOP3.LUT R0, R0, 0x1fe, RZ, 0xc0, !PT ;  /* 0x000001fe00007812 */ /* 0x000fca00078ec0ff */
[----:B------:R-:W-:Y:S01]  /*0090*/  IMAD R7, R7, 0x200, R0 ;  /* 0x0000020007077824 */ /* 0x000fe200078e0200 */
[----:B------:R-:W-:-:S03]  /*00a0*/  SGXT R0, R6, 0x1 ;  /* 0x000000010600781a */ /* 0x000fc60000000200 */
[----:B----4-:R-:W-:Y:S01]  /*00b0*/  IMAD.WIDE R2, R7, 0x4, R2 ;  /* 0x0000000407027825 */ /* 0x010fe200078e0202 */
[----:B------:R-:W-:-:S04]  /*00c0*/  LEA.HI R0, R0, R7, RZ, 0x8 ;  /* 0x0000000700007211 */ /* 0x000fc800078f40ff */
[----:B------:R-:W-:-:S05]  /*00d0*/  LOP3.LUT R0, R0, 0xffffff00, RZ, 0xc0, !PT ;  /* 0xffffff0000007812 */ /* 0x000fca00078ec0ff */
[----:B------:R-:W-:Y:S02]  /*00e0*/  IMAD.IADD R9, R7, 0x1, -R0 ;  /* 0x0000000107097824 */ /* 0x000fe400078e0a00 */
[----:B------:R-:W3:Y:S02]  /*00f0*/  LDG.E.64 R6, desc[UR4][R2.64] ;  /* 0x0000000402067981 */ /* 0x000ee4000c1e1b00 */
[----:B--2---:R-:W-:-:S06]  /*0100*/  IMAD.WIDE R4, R9, 0x4, R4 ;  /* 0x0000000409047825 */ /* 0x004fcc00078e0204 */
[----:B------:R-:W3:Y:S02]  /*0110*/  LDG.E.EL.64 R4, desc[UR4][R4.64] ;  /* 0x0000000404047981 */ /* 0x000ee4000c2e1b00 */
[C---:B---3--:R-:W-:Y:S01]  /*0120*/  FSETP.GEU.AND P0, PT, R6.reuse, -R4, PT ;  /* 0x800000040600720b */ /* 0x048fe20003f0e000 */
[----:B------:R-:W-:Y:S01]  /*0130*/  FADD R6, R6, R4 ;  /* 0x0000000406067221 */ /* 0x000fe20000000000 */
[C---:B------:R-:W-:Y:S01]  /*0140*/  FADD R0, R7.reuse, R5 ;  /* 0x0000000507007221 */ /* 0x040fe20000000000 */
[----:B------:R-:W-:-:S03]  /*0150*/  FSETP.GEU.AND P1, PT, R7, -R5, PT ;  /* 0x800000050700720b */ /* 0x000fc60003f2e000 */
[----:B------:R-:W-:Y:S02]  /*0160*/  FSEL R6, R6, RZ, P0 ;  /* 0x000000ff06067208 */ /* 0x000fe40000000000 */
[----:B------:R-:W-:-:S05]  /*0170*/  FSEL R7, R0, RZ, P1 ;  /* 0x000000ff00077208 */ /* 0x000fca0000800000 */
[----:B------:R-:W-:Y:S01]  /*0180*/  STG.E.64 desc[UR4][R2.64], R6 ;  /* 0x0000000602007986 */ /* 0x000fe2000c101b04 */
[----:B------:R-:W-:Y:S05]  /*0190*/  EXIT ;  /* 0x000000000000794d */ /* 0x000fea0003800000 */
.L_x_0:
[----:B------:R-:W-:-:S00]  /*01a0*/  BRA `(.L_x_0) ;  /* 0xfffffffc00fc7947 */ /* 0x000fc0000383ffff */
[----:B------:R-:W-:-:S00]  /*01b0*/  NOP ;  /* 0x0000000000007918 */ /* 0x000fc00000000000 */
        /* <DEDUP_REMOVED lines=12> */
.L_x_1:


//--------------------- .nv.constant0.triton_poi_fused_convolution_div_max_pool2d_with_indices_relu_sub_30 --------------------------
	.section	.nv.constant0.triton_poi_fused_convolution_div_max_pool2d_with_indices_relu_sub_30,"a",@progbits
	.sectionflags	@""
	.align	4
.nv.constant0.triton_poi_fused_convolution_div_max_pool2d_with_indices_relu_sub_30:
	.zero		548
